//
// Generated by NVIDIA NVVM Compiler
//
// Compiler Build ID: CL-36424714
// Cuda compilation tools, release 13.0, V13.0.88
// Based on NVVM 20.0.0
//

.version 9.0
.target sm_100
.address_size 64

	// .globl	_Z14mapping_kernelPmS_Px

.visible .entry _Z14mapping_kernelPmS_Px(
	.param .u64 .ptr .align 1 _Z14mapping_kernelPmS_Px_param_0,
	.param .u64 .ptr .align 1 _Z14mapping_kernelPmS_Px_param_1,
	.param .u64 .ptr .align 1 _Z14mapping_kernelPmS_Px_param_2
)
{
	.reg .b64 	%rd<23>;

	ld.param.u64 	%rd3, [_Z14mapping_kernelPmS_Px_param_0];
	ld.param.u64 	%rd2, [_Z14mapping_kernelPmS_Px_param_1];
	ld.param.u64 	%rd9, [_Z14mapping_kernelPmS_Px_param_2];
	cvta.to.global.u64 	%rd10, %rd9;
	// begin inline asm
	{
	ld.u64.global.volatile %rd1, [%rd2];
	fence.sc.cta;
	discard.global.L2 [%rd2], 128;
	}
	// end inline asm
	mov.u64 	%rd21, %rd1;
	// begin inline asm
	{
	discard.global.L2 [%rd3], 128;
	}
	// end inline asm
	// begin inline asm
	{
	fence.sc.cta;
	mov.u64 %rd5, %clock64;
	}
	// end inline asm
	mov.u64 	%rd20, %rd5;
	// begin inline asm
	{
	ld.u64.global.volatile %rd6, [%rd3];
	}
	// end inline asm
	mov.u64 	%rd21, %rd6;
	// begin inline asm
	{
	mov.u64 %rd8, %clock64;
	fence.sc.cta;
	}
	// end inline asm
	mov.u64 	%rd22, %rd8;
	mov.u64 	%rd17, %rd22;
	mov.u64 	%rd18, %rd20;
	sub.s64 	%rd19, %rd17, %rd18;
	st.global.u64 	[%rd10], %rd19;
	ret;

}


// ===== COMPILED SASS (sm_100) =====

	.target	sm_100

	.elftype	@"ET_EXEC"


//--------------------- .note.nv.tkinfo           --------------------------
	.section	.note.nv.tkinfo,"",@"SHT_NOTE"
	.sectionflags	@"SHF_NOTE_NV_TKINFO"
	.tkinfo
        /*0018*/ 	.word	0x00000002
        /*0030*/ 	.string	""
        /*0030*/ 	.string	"ptxas"
        /*0030*/ 	.string	"Cuda compilation tools, release 13.0, V13.0.88"
        /*0030*/ 	.string	"Build cuda_13.0.r13.0/compiler.36424714_0"
        /*0030*/ 	.string	"-arch sm_100 -m 64 "



//--------------------- .note.nv.cuinfo           --------------------------
	.section	.note.nv.cuinfo,"",@"SHT_NOTE"
	.sectionflags	@"SHF_NOTE_NV_CUINFO"
        /*0018*/ 	.short	0x0002
        /*001a*/ 	.short	0x0064
        /*001c*/ 	.short	0x0082
	.zero		2


//--------------------- .nv.info                  --------------------------
	.section	.nv.info,"",@"SHT_CUDA_INFO"
	.align	4


	//----- nvinfo : EIATTR_REGCOUNT
	.align		4
        /*0000*/ 	.byte	0x04, 0x2f
        /*0002*/ 	.short	(.L_1 - .L_0)
	.align		4
.L_0:
        /*0004*/ 	.word	index@(_Z14mapping_kernelPmS_Px)
        /*0008*/ 	.word	0x0000000a


	//----- nvinfo : EIATTR_FRAME_SIZE
	.align		4
.L_1:
        /*000c*/ 	.byte	0x04, 0x11
        /*000e*/ 	.short	(.L_3 - .L_2)
	.align		4
.L_2:
        /*0010*/ 	.word	index@(_Z14mapping_kernelPmS_Px)
        /*0014*/ 	.word	0x00000000


	//----- nvinfo : EIATTR_MIN_STACK_SIZE
	.align		4
.L_3:
        /*0018*/ 	.byte	0x04, 0x12
        /*001a*/ 	.short	(.L_5 - .L_4)
	.align		4
.L_4:
        /*001c*/ 	.word	index@(_Z14mapping_kernelPmS_Px)
        /*0020*/ 	.word	0x00000000
.L_5:


//--------------------- .nv.compat                --------------------------
	.section	.nv.compat,"",@"SHT_CUDA_COMPAT_INFO"
	.align	4
        /*0000*/ 	.byte	0x02, 0x09, 0x00, 0x00, 0x02, 0x02, 0x01, 0x00, 0x02, 0x05, 0x05, 0x00, 0x03, 0x07, 0x01, 0x01
        /*0010*/ 	.byte	0x02, 0x03, 0x00, 0x00, 0x02, 0x06, 0x01, 0x00, 0x04, 0x0b, 0x08, 0x00, 0x09, 0x00, 0x00, 0x00
        /*0020*/ 	.byte	0x00, 0x00, 0x00, 0x00


//--------------------- .nv.info._Z14mapping_kernelPmS_Px --------------------------
	.section	.nv.info._Z14mapping_kernelPmS_Px,"",@"SHT_CUDA_INFO"
	.sectionflags	@""
	.align	4


	//----- nvinfo : EIATTR_CUDA_API_VERSION
	.align		4
        /*0000*/ 	.byte	0x04, 0x37
        /*0002*/ 	.short	(.L_7 - .L_6)
.L_6:
        /*0004*/ 	.word	0x00000082


	//----- nvinfo : EIATTR_KPARAM_INFO
	.align		4
.L_7:
        /*0008*/ 	.byte	0x04, 0x17
        /*000a*/ 	.short	(.L_9 - .L_8)
.L_8:
        /*000c*/ 	.word	0x00000000
        /*0010*/ 	.short	0x0002
        /*0012*/ 	.short	0x0010
        /*0014*/ 	.byte	0x00, 0xf5, 0x21, 0x00


	//----- nvinfo : EIATTR_KPARAM_INFO
	.align		4
.L_9:
        /*0018*/ 	.byte	0x04, 0x17
        /*001a*/ 	.short	(.L_11 - .L_10)
.L_10:
        /*001c*/ 	.word	0x00000000
        /*0020*/ 	.short	0x0001
        /*0022*/ 	.short	0x0008
        /*0024*/ 	.byte	0x00, 0xf5, 0x21, 0x00


	//----- nvinfo : EIATTR_KPARAM_INFO
	.align		4
.L_11:
        /*0028*/ 	.byte	0x04, 0x17
        /*002a*/ 	.short	(.L_13 - .L_12)
.L_12:
        /*002c*/ 	.word	0x00000000
        /*0030*/ 	.short	0x0000
        /*0032*/ 	.short	0x0000
        /*0034*/ 	.byte	0x00, 0xf5, 0x21, 0x00


	//----- nvinfo : EIATTR_SPARSE_MMA_MASK
	.align		4
.L_13:
        /*0038*/ 	.byte	0x03, 0x50
        /*003a*/ 	.short	0x0000


	//----- nvinfo : EIATTR_MAXREG_COUNT
	.align		4
        /*003c*/ 	.byte	0x03, 0x1b
        /*003e*/ 	.short	0x00ff


	//----- nvinfo : EIATTR_MERCURY_ISA_VERSION
	.align		4
        /*0040*/ 	.byte	0x03, 0x5f
        /*0042*/ 	.short	0x0101


	//----- nvinfo : EIATTR_VRC_CTA_INIT_COUNT
	.align		4
        /*0044*/ 	.byte	0x02, 0x4a
	.zero		1
	.zero		1


	//----- nvinfo : EIATTR_EXIT_INSTR_OFFSETS
	.align		4
        /*0048*/ 	.byte	0x04, 0x1c
        /*004a*/ 	.short	(.L_15 - .L_14)


	//   ....[0]....
.L_14:
        /*004c*/ 	.word	0x00000110


	//----- nvinfo : EIATTR_CBANK_PARAM_SIZE
	.align		4
.L_15:
        /*0050*/ 	.byte	0x03, 0x19
        /*0052*/ 	.short	0x0018


	//----- nvinfo : EIATTR_PARAM_CBANK
	.align		4
        /*0054*/ 	.byte	0x04, 0x0a
        /*0056*/ 	.short	(.L_17 - .L_16)
	.align		4
.L_16:
        /*0058*/ 	.word	index@(.nv.constant0._Z14mapping_kernelPmS_Px)
        /*005c*/ 	.short	0x0380
        /*005e*/ 	.short	0x0018


	//----- nvinfo : EIATTR_SW_WAR
	.align		4
.L_17:
        /*0060*/ 	.byte	0x04, 0x36
        /*0062*/ 	.short	(.L_19 - .L_18)
.L_18:
        /*0064*/ 	.word	0x00000008
.L_19:


//--------------------- .nv.callgraph             --------------------------
	.section	.nv.callgraph,"",@"SHT_CUDA_CALLGRAPH"
	.align	4
	.sectionentsize	8
	.align		4
        /*0000*/ 	.word	0x00000000
	.align		4
        /*0004*/ 	.word	0xffffffff
	.align		4
        /*0008*/ 	.word	0x00000000
	.align		4
        /*000c*/ 	.word	0xfffffffe
	.align		4
        /*0010*/ 	.word	0x00000000
	.align		4
        /*0014*/ 	.word	0xfffffffd
	.align		4
        /*0018*/ 	.word	0x00000000
	.align		4
        /*001c*/ 	.word	0xfffffffc


//--------------------- .text._Z14mapping_kernelPmS_Px --------------------------
	.section	.text._Z14mapping_kernelPmS_Px,"ax",@progbits
	.align	128
        .global         _Z14mapping_kernelPmS_Px
        .type           _Z14mapping_kernelPmS_Px,@function
        .size           _Z14mapping_kernelPmS_Px,(.L_x_1 - _Z14mapping_kernelPmS_Px)
        .other          _Z14mapping_kernelPmS_Px,@"STO_CUDA_ENTRY STV_DEFAULT"
_Z14mapping_kernelPmS_Px:
.text._Z14mapping_kernelPmS_Px:
[----:B------:R-:W-:Y:S08]  /*0000*/  LDC R1, c[0x0][0x37c] ;  /* 0x0000df00ff017b82 */ /* 0x000ff00000000800 */
[----:B------:R-:W0:Y:S01]  /*0010*/  LDC.64 R2, c[0x0][0x388] ;  /* 0x0000e200ff027b82 */ /* 0x000e220000000a00 */
[----:B------:R-:W0:Y:S07]  /*0020*/  LDCU.64 UR4, c[0x0][0x358] ;  /* 0x00006b00ff0477ac */ /* 0x000e2e0008000a00 */
[----:B------:R-:W1:Y:S01]  /*0030*/  LDC.64 R4, c[0x0][0x380] ;  /* 0x0000e000ff047b82 */ /* 0x000e620000000a00 */
[----:B0-----:R0:W2:Y:S01]  /*0040*/  LDG.E.64.STRONG.SYS R6, desc[UR4][R2.64] ;  /* 0x0000000402067981 */ /* 0x0010a2000c1f5b00 */
[----:B------:R3:W-:Y:S06]  /*0050*/  MEMBAR.SC.CTA ;  /* 0x0000000000007992 */ /* 0x0007ec0000000000 */
[----:B---3--:R0:W-:Y:S04]  /*0060*/  CCTL.E.RML2 [R2] ;  /* 0x000000000200798f */ /* 0x0081e80005800100 */
[----:B-1----:R1:W-:Y:S01]  /*0070*/  CCTL.E.RML2 [R4] ;  /* 0x000000000400798f */ /* 0x0023e20005800100 */
[----:B------:R2:W-:Y:S06]  /*0080*/  MEMBAR.SC.CTA ;  /* 0x0000000000007992 */ /* 0x0005ec0000000000 */
[----:B--2---:R-:W-:Y:S01]  /*0090*/  CS2R R6, SR_CLOCKLO ;  /* 0x0000000000067805 */ /* 0x004fe20000015000 */
[----:B-1----:R-:W2:Y:S02]  /*00a0*/  LDG.E.64.STRONG.SYS R4, desc[UR4][R4.64] ;  /* 0x0000000404047981 */ /* 0x002ea4000c1f5b00 */
[----:B--2---:R-:W-:Y:S01]  /*00b0*/  CS2R R4, SR_CLOCKLO ;  /* 0x0000000000047805 */ /* 0x004fe20000015000 */
[----:B------:R0:W-:Y:S06]  /*00c0*/  MEMBAR.SC.CTA ;  /* 0x0000000000007992 */ /* 0x0001ec0000000000 */
[----:B0-----:R-:W0:Y:S01]  /*00d0*/  LDC.64 R2, c[0x0][0x390] ;  /* 0x0000e400ff027b82 */ /* 0x001e220000000a00 */
[----:B------:R-:W-:-:S05]  /*00e0*/  IADD3 R4, P0, PT, -R6, R4, RZ ;  /* 0x0000000406047210 */ /* 0x000fca0007f1e1ff */
[----:B------:R-:W-:-:S05]  /*00f0*/  IMAD.X R5, R5, 0x1, ~R7, P0 ;  /* 0x0000000105057824 */ /* 0x000fca00000e0e07 */
[----:B0-----:R-:W-:Y:S01]  /*0100*/  STG.E.64 desc[UR4][R2.64], R4 ;  /* 0x0000000402007986 */ /* 0x001fe2000c101b04 */
[----:B------:R-:W-:Y:S05]  /*0110*/  EXIT ;  /* 0x000000000000794d */ /* 0x000fea0003800000 */
.L_x_0:
[----:B------:R-:W-:-:S00]  /*0120*/  BRA `(.L_x_0) ;  /* 0xfffffffc00fc7947 */ /* 0x000fc0000383ffff */
[----:B------:R-:W-:-:S00]  /*0130*/  NOP ;  /* 0x0000000000007918 */ /* 0x000fc00000000000 */
        /* <DEDUP_REMOVED lines=12> */
.L_x_1:


//--------------------- .nv.shared.reserved.0     --------------------------
	.section	.nv.shared.reserved.0,"aw",@nobits
	.weak		__nv_reservedSMEM_offset_0_alias
	.size		__nv_reservedSMEM_offset_0_alias, 0, 64
	.other		__nv_reservedSMEM_offset_0_alias,@"STO_CUDA_RESERVED_SHARED STV_DEFAULT"
__nv_reservedSMEM_offset_0_alias:
	.zero		0
	.zero		64


//--------------------- .nv.constant0._Z14mapping_kernelPmS_Px --------------------------
	.section	.nv.constant0._Z14mapping_kernelPmS_Px,"a",@progbits
	.sectionflags	@""
	.align	4
.nv.constant0._Z14mapping_kernelPmS_Px:
	.zero		920


//--------------------- SYMBOLS --------------------------

	.type		.nv.reservedSmem.offset0,@object
	.size		.nv.reservedSmem.offset0,0x4
